//
// Generated by NVIDIA NVVM Compiler
//
// Compiler Build ID: CL-36424714
// Cuda compilation tools, release 13.0, V13.0.88
// Based on NVVM 20.0.0
//

.version 9.0
.target sm_100
.address_size 64

	// .globl	_Z22checkPrimeNumberKernelPiS_i

.visible .entry _Z22checkPrimeNumberKernelPiS_i(
	.param .u64 .ptr .align 1 _Z22checkPrimeNumberKernelPiS_i_param_0,
	.param .u64 .ptr .align 1 _Z22checkPrimeNumberKernelPiS_i_param_1,
	.param .u32 _Z22checkPrimeNumberKernelPiS_i_param_2
)
{
	.reg .pred 	%p<3>;
	.reg .b32 	%r<9>;
	.reg .b64 	%rd<9>;

	ld.param.u64 	%rd3, [_Z22checkPrimeNumberKernelPiS_i_param_0];
	ld.param.u64 	%rd2, [_Z22checkPrimeNumberKernelPiS_i_param_1];
	cvta.to.global.u64 	%rd1, %rd3;
	mov.u32 	%r2, %tid.x;
	mov.u32 	%r3, %ntid.x;
	mov.u32 	%r4, %ctaid.x;
	mad.lo.s32 	%r1, %r3, %r4, %r2;
	setp.lt.s32 	%p1, %r1, 2;
	@%p1 bra 	$L__BB0_4;
	cvta.to.global.u64 	%rd4, %rd2;
	ld.global.u32 	%r5, [%rd4];
	rem.s32 	%r6, %r5, %r1;
	setp.ne.s32 	%p2, %r6, 0;
	@%p2 bra 	$L__BB0_3;
	mul.wide.u32 	%rd7, %r1, 4;
	add.s64 	%rd8, %rd1, %rd7;
	mov.b32 	%r8, 0;
	st.global.u32 	[%rd8], %r8;
	bra.uni 	$L__BB0_4;
$L__BB0_3:
	mul.wide.u32 	%rd5, %r1, 4;
	add.s64 	%rd6, %rd1, %rd5;
	mov.b32 	%r7, 1;
	st.global.u32 	[%rd6], %r7;
$L__BB0_4:
	ret;

}


// ===== COMPILED SASS (sm_100) =====

	.target	sm_100

	.elftype	@"ET_EXEC"


//--------------------- .note.nv.tkinfo           --------------------------
	.section	.note.nv.tkinfo,"",@"SHT_NOTE"
	.sectionflags	@"SHF_NOTE_NV_TKINFO"
	.tkinfo
        /*0018*/ 	.word	0x00000002
        /*0030*/ 	.string	""
        /*0030*/ 	.string	"ptxas"
        /*0030*/ 	.string	"Cuda compilation tools, release 13.0, V13.0.88"
        /*0030*/ 	.string	"Build cuda_13.0.r13.0/compiler.36424714_0"
        /*0030*/ 	.string	"-arch sm_100 -m 64 "



//--------------------- .note.nv.cuinfo           --------------------------
	.section	.note.nv.cuinfo,"",@"SHT_NOTE"
	.sectionflags	@"SHF_NOTE_NV_CUINFO"
        /*0018*/ 	.short	0x0002
        /*001a*/ 	.short	0x0064
        /*001c*/ 	.short	0x0082
	.zero		2


//--------------------- .nv.info                  --------------------------
	.section	.nv.info,"",@"SHT_CUDA_INFO"
	.align	4


	//----- nvinfo : EIATTR_REGCOUNT
	.align		4
        /*0000*/ 	.byte	0x04, 0x2f
        /*0002*/ 	.short	(.L_1 - .L_0)
	.align		4
.L_0:
        /*0004*/ 	.word	index@(_Z22checkPrimeNumberKernelPiS_i)
        /*0008*/ 	.word	0x0000000c


	//----- nvinfo : EIATTR_FRAME_SIZE
	.align		4
.L_1:
        /*000c*/ 	.byte	0x04, 0x11
        /*000e*/ 	.short	(.L_3 - .L_2)
	.align		4
.L_2:
        /*0010*/ 	.word	index@(_Z22checkPrimeNumberKernelPiS_i)
        /*0014*/ 	.word	0x00000000


	//----- nvinfo : EIATTR_MIN_STACK_SIZE
	.align		4
.L_3:
        /*0018*/ 	.byte	0x04, 0x12
        /*001a*/ 	.short	(.L_5 - .L_4)
	.align		4
.L_4:
        /*001c*/ 	.word	index@(_Z22checkPrimeNumberKernelPiS_i)
        /*0020*/ 	.word	0x00000000
.L_5:


//--------------------- .nv.compat                --------------------------
	.section	.nv.compat,"",@"SHT_CUDA_COMPAT_INFO"
	.align	4
        /*0000*/ 	.byte	0x02, 0x09, 0x00, 0x00, 0x02, 0x02, 0x01, 0x00, 0x02, 0x05, 0x05, 0x00, 0x03, 0x07, 0x01, 0x01
        /*0010*/ 	.byte	0x02, 0x03, 0x00, 0x00, 0x02, 0x06, 0x01, 0x00, 0x04, 0x0b, 0x08, 0x00, 0x09, 0x00, 0x00, 0x00
        /*0020*/ 	.byte	0x00, 0x00, 0x00, 0x00


//--------------------- .nv.info._Z22checkPrimeNumberKernelPiS_i --------------------------
	.section	.nv.info._Z22checkPrimeNumberKernelPiS_i,"",@"SHT_CUDA_INFO"
	.sectionflags	@""
	.align	4


	//----- nvinfo : EIATTR_CUDA_API_VERSION
	.align		4
        /*0000*/ 	.byte	0x04, 0x37
        /*0002*/ 	.short	(.L_7 - .L_6)
.L_6:
        /*0004*/ 	.word	0x00000082


	//----- nvinfo : EIATTR_KPARAM_INFO
	.align		4
.L_7:
        /*0008*/ 	.byte	0x04, 0x17
        /*000a*/ 	.short	(.L_9 - .L_8)
.L_8:
        /*000c*/ 	.word	0x00000000
        /*0010*/ 	.short	0x0002
        /*0012*/ 	.short	0x0010
        /*0014*/ 	.byte	0x00, 0xf0, 0x11, 0x00


	//----- nvinfo : EIATTR_KPARAM_INFO
	.align		4
.L_9:
        /*0018*/ 	.byte	0x04, 0x17
        /*001a*/ 	.short	(.L_11 - .L_10)
.L_10:
        /*001c*/ 	.word	0x00000000
        /*0020*/ 	.short	0x0001
        /*0022*/ 	.short	0x0008
        /*0024*/ 	.byte	0x00, 0xf5, 0x21, 0x00


	//----- nvinfo : EIATTR_KPARAM_INFO
	.align		4
.L_11:
        /*0028*/ 	.byte	0x04, 0x17
        /*002a*/ 	.short	(.L_13 - .L_12)
.L_12:
        /*002c*/ 	.word	0x00000000
        /*0030*/ 	.short	0x0000
        /*0032*/ 	.short	0x0000
        /*0034*/ 	.byte	0x00, 0xf5, 0x21, 0x00


	//----- nvinfo : EIATTR_SPARSE_MMA_MASK
	.align		4
.L_13:
        /*0038*/ 	.byte	0x03, 0x50
        /*003a*/ 	.short	0x0000


	//----- nvinfo : EIATTR_MAXREG_COUNT
	.align		4
        /*003c*/ 	.byte	0x03, 0x1b
        /*003e*/ 	.short	0x00ff


	//----- nvinfo : EIATTR_MERCURY_ISA_VERSION
	.align		4
        /*0040*/ 	.byte	0x03, 0x5f
        /*0042*/ 	.short	0x0101


	//----- nvinfo : EIATTR_VRC_CTA_INIT_COUNT
	.align		4
        /*0044*/ 	.byte	0x02, 0x4a
	.zero		1
	.zero		1


	//----- nvinfo : EIATTR_EXIT_INSTR_OFFSETS
	.align		4
        /*0048*/ 	.byte	0x04, 0x1c
        /*004a*/ 	.short	(.L_15 - .L_14)


	//   ....[0]....
.L_14:
        /*004c*/ 	.word	0x00000060


	//   ....[1]....
        /*0050*/ 	.word	0x00000240


	//   ....[2]....
        /*0054*/ 	.word	0x00000290


	//----- nvinfo : EIATTR_CBANK_PARAM_SIZE
	.align		4
.L_15:
        /*0058*/ 	.byte	0x03, 0x19
        /*005a*/ 	.short	0x0014


	//----- nvinfo : EIATTR_PARAM_CBANK
	.align		4
        /*005c*/ 	.byte	0x04, 0x0a
        /*005e*/ 	.short	(.L_17 - .L_16)
	.align		4
.L_16:
        /*0060*/ 	.word	index@(.nv.constant0._Z22checkPrimeNumberKernelPiS_i)
        /*0064*/ 	.short	0x0380
        /*0066*/ 	.short	0x0014


	//----- nvinfo : EIATTR_SW_WAR
	.align		4
.L_17:
        /*0068*/ 	.byte	0x04, 0x36
        /*006a*/ 	.short	(.L_19 - .L_18)
.L_18:
        /*006c*/ 	.word	0x00000008
.L_19:


//--------------------- .nv.callgraph             --------------------------
	.section	.nv.callgraph,"",@"SHT_CUDA_CALLGRAPH"
	.align	4
	.sectionentsize	8
	.align		4
        /*0000*/ 	.word	0x00000000
	.align		4
        /*0004*/ 	.word	0xffffffff
	.align		4
        /*0008*/ 	.word	0x00000000
	.align		4
        /*000c*/ 	.word	0xfffffffe
	.align		4
        /*0010*/ 	.word	0x00000000
	.align		4
        /*0014*/ 	.word	0xfffffffd
	.align		4
        /*0018*/ 	.word	0x00000000
	.align		4
        /*001c*/ 	.word	0xfffffffc


//--------------------- .text._Z22checkPrimeNumberKernelPiS_i --------------------------
	.section	.text._Z22checkPrimeNumberKernelPiS_i,"ax",@progbits
	.align	128
        .global         _Z22checkPrimeNumberKernelPiS_i
        .type           _Z22checkPrimeNumberKernelPiS_i,@function
        .size           _Z22checkPrimeNumberKernelPiS_i,(.L_x_1 - _Z22checkPrimeNumberKernelPiS_i)
        .other          _Z22checkPrimeNumberKernelPiS_i,@"STO_CUDA_ENTRY STV_DEFAULT"
_Z22checkPrimeNumberKernelPiS_i:
.text._Z22checkPrimeNumberKernelPiS_i:
[----:B------:R-:W-:Y:S01]  /*0000*/  LDC R1, c[0x0][0x37c] ;  /* 0x0000df00ff017b82 */ /* 0x000fe20000000800 */
[----:B------:R-:W0:Y:S01]  /*0010*/  S2R R0, SR_TID.X ;  /* 0x0000000000007919 */ /* 0x000e220000002100 */
[----:B------:R-:W0:Y:S01]  /*0020*/  LDCU UR4, c[0x0][0x360] ;  /* 0x00006c00ff0477ac */ /* 0x000e220008000800 */
[----:B------:R-:W0:Y:S02]  /*0030*/  S2R R3, SR_CTAID.X ;  /* 0x0000000000037919 */ /* 0x000e240000002500 */
[----:B0-----:R-:W-:-:S05]  /*0040*/  IMAD R0, R3, UR4, R0 ;  /* 0x0000000403007c24 */ /* 0x001fca000f8e0200 */
[----:B------:R-:W-:-:S13]  /*0050*/  ISETP.GE.AND P0, PT, R0, 0x2, PT ;  /* 0x000000020000780c */ /* 0x000fda0003f06270 */
[----:B------:R-:W-:Y:S05]  /*0060*/  @!P0 EXIT ;  /* 0x000000000000894d */ /* 0x000fea0003800000 */
[----:B------:R-:W0:Y:S01]  /*0070*/  LDC.64 R2, c[0x0][0x388] ;  /* 0x0000e200ff027b82 */ /* 0x000e220000000a00 */
[----:B------:R-:W0:Y:S02]  /*0080*/  LDCU.64 UR4, c[0x0][0x358] ;  /* 0x00006b00ff0477ac */ /* 0x000e240008000a00 */
[----:B0-----:R0:W2:Y:S01]  /*0090*/  LDG.E R2, desc[UR4][R2.64] ;  /* 0x0000000402027981 */ /* 0x0010a2000c1e1900 */
[-C--:B------:R-:W-:Y:S02]  /*00a0*/  IABS R8, R0.reuse ;  /* 0x0000000000087213 */ /* 0x080fe40000000000 */
[----:B------:R-:W-:Y:S02]  /*00b0*/  IABS R9, R0 ;  /* 0x0000000000097213 */ /* 0x000fe40000000000 */
[----:B------:R-:W1:Y:S02]  /*00c0*/  I2F.RP R6, R8 ;  /* 0x0000000800067306 */ /* 0x000e640000209400 */
[----:B0-----:R-:W-:-:S06]  /*00d0*/  IADD3 R3, PT, PT, RZ, -R9, RZ ;  /* 0x80000009ff037210 */ /* 0x001fcc0007ffe0ff */
[----:B-1----:R-:W0:Y:S02]  /*00e0*/  MUFU.RCP R6, R6 ;  /* 0x0000000600067308 */ /* 0x002e240000001000 */
[----:B0-----:R-:W-:-:S06]  /*00f0*/  VIADD R4, R6, 0xffffffe ;  /* 0x0ffffffe06047836 */ /* 0x001fcc0000000000 */
[----:B------:R0:W1:Y:S02]  /*0100*/  F2I.FTZ.U32.TRUNC.NTZ R5, R4 ;  /* 0x0000000400057305 */ /* 0x000064000021f000 */
[----:B0-----:R-:W-:Y:S02]  /*0110*/  IMAD.MOV.U32 R4, RZ, RZ, RZ ;  /* 0x000000ffff047224 */ /* 0x001fe400078e00ff */
[----:B-1----:R-:W-:-:S04]  /*0120*/  IMAD.MOV R7, RZ, RZ, -R5 ;  /* 0x000000ffff077224 */ /* 0x002fc800078e0a05 */
[----:B------:R-:W-:-:S04]  /*0130*/  IMAD R7, R7, R8, RZ ;  /* 0x0000000807077224 */ /* 0x000fc800078e02ff */
[----:B------:R-:W-:Y:S01]  /*0140*/  IMAD.HI.U32 R5, R5, R7, R4 ;  /* 0x0000000705057227 */ /* 0x000fe200078e0004 */
[----:B--2---:R-:W-:Y:S02]  /*0150*/  IABS R6, R2 ;  /* 0x0000000200067213 */ /* 0x004fe40000000000 */
[----:B------:R-:W-:-:S03]  /*0160*/  ISETP.GE.AND P2, PT, R2, RZ, PT ;  /* 0x000000ff0200720c */ /* 0x000fc60003f46270 */
[----:B------:R-:W-:-:S04]  /*0170*/  IMAD.HI.U32 R5, R5, R6, RZ ;  /* 0x0000000605057227 */ /* 0x000fc800078e00ff */
[----:B------:R-:W-:-:S05]  /*0180*/  IMAD R5, R5, R3, R6 ;  /* 0x0000000305057224 */ /* 0x000fca00078e0206 */
[----:B------:R-:W-:-:S13]  /*0190*/  ISETP.GT.U32.AND P0, PT, R8, R5, PT ;  /* 0x000000050800720c */ /* 0x000fda0003f04070 */
[----:B------:R-:W-:Y:S02]  /*01a0*/  @!P0 IADD3 R5, PT, PT, R5, -R8, RZ ;  /* 0x8000000805058210 */ /* 0x000fe40007ffe0ff */
[----:B------:R-:W-:Y:S02]  /*01b0*/  ISETP.NE.AND P0, PT, R0, RZ, PT ;  /* 0x000000ff0000720c */ /* 0x000fe40003f05270 */
[----:B------:R-:W-:-:S13]  /*01c0*/  ISETP.GT.U32.AND P1, PT, R8, R5, PT ;  /* 0x000000050800720c */ /* 0x000fda0003f24070 */
[----:B------:R-:W-:-:S05]  /*01d0*/  @!P1 IMAD.IADD R5, R5, 0x1, -R8 ;  /* 0x0000000105059824 */ /* 0x000fca00078e0a08 */
[----:B------:R-:W-:Y:S02]  /*01e0*/  @!P2 IADD3 R5, PT, PT, -R5, RZ, RZ ;  /* 0x000000ff0505a210 */ /* 0x000fe40007ffe1ff */
[----:B------:R-:W-:-:S04]  /*01f0*/  @!P0 LOP3.LUT R5, RZ, R0, RZ, 0x33, !PT ;  /* 0x00000000ff058212 */ /* 0x000fc800078e33ff */
[----:B------:R-:W-:-:S13]  /*0200*/  ISETP.NE.AND P0, PT, R5, RZ, PT ;  /* 0x000000ff0500720c */ /* 0x000fda0003f05270 */
[----:B------:R-:W0:Y:S02]  /*0210*/  @!P0 LDC.64 R2, c[0x0][0x380] ;  /* 0x0000e000ff028b82 */ /* 0x000e240000000a00 */
[----:B0-----:R-:W-:-:S05]  /*0220*/  @!P0 IMAD.WIDE.U32 R2, R0, 0x4, R2 ;  /* 0x0000000400028825 */ /* 0x001fca00078e0002 */
[----:B------:R0:W-:Y:S01]  /*0230*/  @!P0 STG.E desc[UR4][R2.64], RZ ;  /* 0x000000ff02008986 */ /* 0x0001e2000c101904 */
[----:B------:R-:W-:Y:S05]  /*0240*/  @!P0 EXIT ;  /* 0x000000000000894d */ /* 0x000fea0003800000 */
[----:B0-----:R-:W0:Y:S01]  /*0250*/  LDC.64 R2, c[0x0][0x380] ;  /* 0x0000e000ff027b82 */ /* 0x001e220000000a00 */
[----:B------:R-:W-:Y:S02]  /*0260*/  IMAD.MOV.U32 R5, RZ, RZ, 0x1 ;  /* 0x00000001ff057424 */ /* 0x000fe400078e00ff */
[----:B0-----:R-:W-:-:S05]  /*0270*/  IMAD.WIDE.U32 R2, R0, 0x4, R2 ;  /* 0x0000000400027825 */ /* 0x001fca00078e0002 */
[----:B------:R-:W-:Y:S01]  /*0280*/  STG.E desc[UR4][R2.64], R5 ;  /* 0x0000000502007986 */ /* 0x000fe2000c101904 */
[----:B------:R-:W-:Y:S05]  /*0290*/  EXIT ;  /* 0x000000000000794d */ /* 0x000fea0003800000 */
.L_x_0:
[----:B------:R-:W-:-:S00]  /*02a0*/  BRA `(.L_x_0) ;  /* 0xfffffffc00fc7947 */ /* 0x000fc0000383ffff */
[----:B------:R-:W-:-:S00]  /*02b0*/  NOP ;  /* 0x0000000000007918 */ /* 0x000fc00000000000 */
        /* <DEDUP_REMOVED lines=12> */
.L_x_1:


//--------------------- .nv.shared.reserved.0     --------------------------
	.section	.nv.shared.reserved.0,"aw",@nobits
	.weak		__nv_reservedSMEM_offset_0_alias
	.size		__nv_reservedSMEM_offset_0_alias, 0, 64
	.other		__nv_reservedSMEM_offset_0_alias,@"STO_CUDA_RESERVED_SHARED STV_DEFAULT"
__nv_reservedSMEM_offset_0_alias:
	.zero		0
	.zero		64


//--------------------- .nv.constant0._Z22checkPrimeNumberKernelPiS_i --------------------------
	.section	.nv.constant0._Z22checkPrimeNumberKernelPiS_i,"a",@progbits
	.sectionflags	@""
	.align	4
.nv.constant0._Z22checkPrimeNumberKernelPiS_i:
	.zero		916


//--------------------- SYMBOLS --------------------------

	.type		.nv.reservedSmem.offset0,@object
	.size		.nv.reservedSmem.offset0,0x4
